//
// Generated by NVIDIA NVVM Compiler
//
// Compiler Build ID: CL-36424714
// Cuda compilation tools, release 13.0, V13.0.88
// Based on NVVM 20.0.0
//

.version 9.0
.target sm_100
.address_size 64

	// .globl	_Z17doMatrixOperationPfS_i

.visible .entry _Z17doMatrixOperationPfS_i(
	.param .u64 .ptr .align 1 _Z17doMatrixOperationPfS_i_param_0,
	.param .u64 .ptr .align 1 _Z17doMatrixOperationPfS_i_param_1,
	.param .u32 _Z17doMatrixOperationPfS_i_param_2
)
{
	.reg .pred 	%p<10>;
	.reg .b32 	%r<81>;
	.reg .b32 	%f<55>;
	.reg .b64 	%rd<69>;

	ld.param.u64 	%rd7, [_Z17doMatrixOperationPfS_i_param_0];
	ld.param.u64 	%rd8, [_Z17doMatrixOperationPfS_i_param_1];
	ld.param.u32 	%r41, [_Z17doMatrixOperationPfS_i_param_2];
	cvta.to.global.u64 	%rd1, %rd8;
	mov.u32 	%r42, %ctaid.x;
	mov.u32 	%r43, %ntid.x;
	mov.u32 	%r44, %tid.x;
	mad.lo.s32 	%r1, %r42, %r43, %r44;
	mov.u32 	%r45, %ctaid.y;
	mov.u32 	%r46, %ntid.y;
	mul.lo.s32 	%r2, %r45, %r46;
	mov.u32 	%r3, %tid.y;
	add.s32 	%r4, %r2, %r3;
	setp.lt.s32 	%p1, %r41, 1;
	@%p1 bra 	$L__BB0_12;
	cvta.to.global.u64 	%rd9, %rd7;
	mad.lo.s32 	%r48, %r41, %r4, %r1;
	mul.wide.s32 	%rd10, %r48, 4;
	add.s64 	%rd2, %rd9, %rd10;
	ld.global.f32 	%f52, [%rd2];
	and.b32  	%r5, %r41, 7;
	setp.lt.u32 	%p2, %r41, 8;
	mov.b32 	%r79, 0;
	@%p2 bra 	$L__BB0_4;
	and.b32  	%r49, %r41, 2147483640;
	neg.s32 	%r77, %r49;
	mul.wide.u32 	%rd11, %r41, 16;
	add.s64 	%rd3, %rd1, %rd11;
	mul.wide.u32 	%rd12, %r41, 20;
	add.s64 	%rd4, %rd1, %rd12;
	mul.wide.u32 	%rd13, %r41, 24;
	add.s64 	%rd5, %rd1, %rd13;
	mul.wide.u32 	%rd14, %r41, 28;
	add.s64 	%rd6, %rd1, %rd14;
	add.s32 	%r50, %r3, %r41;
	add.s32 	%r75, %r50, %r2;
	shl.b32 	%r51, %r41, 1;
	add.s32 	%r74, %r4, %r51;
	mad.lo.s32 	%r73, %r41, 3, %r4;
	shl.b32 	%r52, %r41, 2;
	add.s32 	%r72, %r4, %r52;
	mad.lo.s32 	%r71, %r41, 5, %r4;
	mad.lo.s32 	%r70, %r41, 6, %r4;
	mad.lo.s32 	%r69, %r41, 7, %r4;
	mov.u32 	%r68, %r4;
	mov.u32 	%r76, %r1;
$L__BB0_3:
	.pragma "nounroll";
	and.b32  	%r79, %r41, 2147483640;
	mul.wide.s32 	%rd15, %r76, 4;
	mul.wide.u32 	%rd16, %r41, 4;
	add.s64 	%rd17, %rd1, %rd15;
	add.s64 	%rd18, %rd17, %rd16;
	mul.wide.u32 	%rd19, %r41, 8;
	add.s64 	%rd20, %rd17, %rd19;
	mul.wide.u32 	%rd21, %r41, 12;
	add.s64 	%rd22, %rd17, %rd21;
	add.s64 	%rd23, %rd3, %rd15;
	add.s64 	%rd24, %rd4, %rd15;
	add.s64 	%rd25, %rd5, %rd15;
	add.s64 	%rd26, %rd6, %rd15;
	mul.wide.u32 	%rd27, %r68, 4;
	add.s64 	%rd28, %rd1, %rd27;
	ld.global.f32 	%f9, [%rd28];
	ld.global.f32 	%f10, [%rd17];
	fma.rn.f32 	%f11, %f9, %f10, %f52;
	st.global.f32 	[%rd2], %f11;
	mul.wide.u32 	%rd29, %r75, 4;
	add.s64 	%rd30, %rd1, %rd29;
	ld.global.f32 	%f12, [%rd30];
	ld.global.f32 	%f13, [%rd18];
	fma.rn.f32 	%f14, %f12, %f13, %f11;
	st.global.f32 	[%rd2], %f14;
	mul.wide.u32 	%rd31, %r74, 4;
	add.s64 	%rd32, %rd1, %rd31;
	ld.global.f32 	%f15, [%rd32];
	ld.global.f32 	%f16, [%rd20];
	fma.rn.f32 	%f17, %f15, %f16, %f14;
	st.global.f32 	[%rd2], %f17;
	mul.wide.u32 	%rd33, %r73, 4;
	add.s64 	%rd34, %rd1, %rd33;
	ld.global.f32 	%f18, [%rd34];
	ld.global.f32 	%f19, [%rd22];
	fma.rn.f32 	%f20, %f18, %f19, %f17;
	st.global.f32 	[%rd2], %f20;
	mul.wide.u32 	%rd35, %r72, 4;
	add.s64 	%rd36, %rd1, %rd35;
	ld.global.f32 	%f21, [%rd36];
	ld.global.f32 	%f22, [%rd23];
	fma.rn.f32 	%f23, %f21, %f22, %f20;
	st.global.f32 	[%rd2], %f23;
	mul.wide.u32 	%rd37, %r71, 4;
	add.s64 	%rd38, %rd1, %rd37;
	ld.global.f32 	%f24, [%rd38];
	ld.global.f32 	%f25, [%rd24];
	fma.rn.f32 	%f26, %f24, %f25, %f23;
	st.global.f32 	[%rd2], %f26;
	mul.wide.u32 	%rd39, %r70, 4;
	add.s64 	%rd40, %rd1, %rd39;
	ld.global.f32 	%f27, [%rd40];
	ld.global.f32 	%f28, [%rd25];
	fma.rn.f32 	%f29, %f27, %f28, %f26;
	st.global.f32 	[%rd2], %f29;
	mul.wide.u32 	%rd41, %r69, 4;
	add.s64 	%rd42, %rd1, %rd41;
	ld.global.f32 	%f30, [%rd42];
	ld.global.f32 	%f31, [%rd26];
	fma.rn.f32 	%f52, %f30, %f31, %f29;
	st.global.f32 	[%rd2], %f52;
	add.s32 	%r77, %r77, 8;
	shl.b32 	%r53, %r41, 3;
	add.s32 	%r76, %r76, %r53;
	add.s32 	%r75, %r75, %r53;
	add.s32 	%r74, %r74, %r53;
	add.s32 	%r73, %r73, %r53;
	add.s32 	%r72, %r72, %r53;
	add.s32 	%r71, %r71, %r53;
	add.s32 	%r70, %r70, %r53;
	add.s32 	%r69, %r69, %r53;
	add.s32 	%r68, %r68, %r53;
	setp.ne.s32 	%p3, %r77, 0;
	@%p3 bra 	$L__BB0_3;
$L__BB0_4:
	setp.eq.s32 	%p4, %r5, 0;
	@%p4 bra 	$L__BB0_12;
	and.b32  	%r36, %r41, 3;
	setp.lt.u32 	%p5, %r5, 4;
	@%p5 bra 	$L__BB0_7;
	mul.lo.s32 	%r54, %r79, %r41;
	add.s32 	%r55, %r54, %r4;
	mul.wide.u32 	%rd43, %r55, 4;
	add.s64 	%rd44, %rd1, %rd43;
	ld.global.f32 	%f32, [%rd44];
	add.s32 	%r56, %r54, %r1;
	mul.wide.s32 	%rd45, %r56, 4;
	add.s64 	%rd46, %rd1, %rd45;
	ld.global.f32 	%f33, [%rd46];
	fma.rn.f32 	%f34, %f32, %f33, %f52;
	st.global.f32 	[%rd2], %f34;
	add.s32 	%r57, %r55, %r41;
	mul.wide.u32 	%rd47, %r57, 4;
	add.s64 	%rd48, %rd1, %rd47;
	ld.global.f32 	%f35, [%rd48];
	mul.wide.u32 	%rd49, %r41, 4;
	add.s64 	%rd50, %rd46, %rd49;
	ld.global.f32 	%f36, [%rd50];
	fma.rn.f32 	%f37, %f35, %f36, %f34;
	st.global.f32 	[%rd2], %f37;
	add.s32 	%r58, %r57, %r41;
	mul.wide.u32 	%rd51, %r58, 4;
	add.s64 	%rd52, %rd1, %rd51;
	ld.global.f32 	%f38, [%rd52];
	add.s64 	%rd53, %rd50, %rd49;
	ld.global.f32 	%f39, [%rd53];
	fma.rn.f32 	%f40, %f38, %f39, %f37;
	st.global.f32 	[%rd2], %f40;
	add.s32 	%r59, %r58, %r41;
	mul.wide.u32 	%rd54, %r59, 4;
	add.s64 	%rd55, %rd1, %rd54;
	ld.global.f32 	%f41, [%rd55];
	add.s64 	%rd56, %rd53, %rd49;
	ld.global.f32 	%f42, [%rd56];
	fma.rn.f32 	%f52, %f41, %f42, %f40;
	st.global.f32 	[%rd2], %f52;
	add.s32 	%r79, %r79, 4;
$L__BB0_7:
	setp.eq.s32 	%p6, %r36, 0;
	@%p6 bra 	$L__BB0_12;
	setp.eq.s32 	%p7, %r36, 1;
	@%p7 bra 	$L__BB0_10;
	mul.lo.s32 	%r60, %r79, %r41;
	add.s32 	%r61, %r60, %r4;
	mul.wide.u32 	%rd57, %r61, 4;
	add.s64 	%rd58, %rd1, %rd57;
	ld.global.f32 	%f43, [%rd58];
	add.s32 	%r62, %r60, %r1;
	mul.wide.s32 	%rd59, %r62, 4;
	add.s64 	%rd60, %rd1, %rd59;
	ld.global.f32 	%f44, [%rd60];
	fma.rn.f32 	%f45, %f43, %f44, %f52;
	st.global.f32 	[%rd2], %f45;
	add.s32 	%r63, %r61, %r41;
	mul.wide.u32 	%rd61, %r63, 4;
	add.s64 	%rd62, %rd1, %rd61;
	ld.global.f32 	%f46, [%rd62];
	mul.wide.u32 	%rd63, %r41, 4;
	add.s64 	%rd64, %rd60, %rd63;
	ld.global.f32 	%f47, [%rd64];
	fma.rn.f32 	%f52, %f46, %f47, %f45;
	st.global.f32 	[%rd2], %f52;
	add.s32 	%r79, %r79, 2;
$L__BB0_10:
	and.b32  	%r64, %r41, 1;
	setp.eq.b32 	%p8, %r64, 1;
	not.pred 	%p9, %p8;
	@%p9 bra 	$L__BB0_12;
	mul.lo.s32 	%r65, %r79, %r41;
	add.s32 	%r66, %r65, %r4;
	mul.wide.u32 	%rd65, %r66, 4;
	add.s64 	%rd66, %rd1, %rd65;
	ld.global.f32 	%f48, [%rd66];
	add.s32 	%r67, %r65, %r1;
	mul.wide.s32 	%rd67, %r67, 4;
	add.s64 	%rd68, %rd1, %rd67;
	ld.global.f32 	%f49, [%rd68];
	fma.rn.f32 	%f50, %f48, %f49, %f52;
	st.global.f32 	[%rd2], %f50;
$L__BB0_12:
	ret;

}


// ===== COMPILED SASS (sm_100) =====

	.target	sm_100

	.elftype	@"ET_EXEC"


//--------------------- .note.nv.tkinfo           --------------------------
	.section	.note.nv.tkinfo,"",@"SHT_NOTE"
	.sectionflags	@"SHF_NOTE_NV_TKINFO"
	.tkinfo
        /*0018*/ 	.word	0x00000002
        /*0030*/ 	.string	""
        /*0030*/ 	.string	"ptxas"
        /*0030*/ 	.string	"Cuda compilation tools, release 13.0, V13.0.88"
        /*0030*/ 	.string	"Build cuda_13.0.r13.0/compiler.36424714_0"
        /*0030*/ 	.string	"-arch sm_100 -m 64 "



//--------------------- .note.nv.cuinfo           --------------------------
	.section	.note.nv.cuinfo,"",@"SHT_NOTE"
	.sectionflags	@"SHF_NOTE_NV_CUINFO"
        /*0018*/ 	.short	0x0002
        /*001a*/ 	.short	0x0064
        /*001c*/ 	.short	0x0082
	.zero		2


//--------------------- .nv.info                  --------------------------
	.section	.nv.info,"",@"SHT_CUDA_INFO"
	.align	4


	//----- nvinfo : EIATTR_REGCOUNT
	.align		4
        /*0000*/ 	.byte	0x04, 0x2f
        /*0002*/ 	.short	(.L_1 - .L_0)
	.align		4
.L_0:
        /*0004*/ 	.word	index@(_Z17doMatrixOperationPfS_i)
        /*0008*/ 	.word	0x00000020


	//----- nvinfo : EIATTR_FRAME_SIZE
	.align		4
.L_1:
        /*000c*/ 	.byte	0x04, 0x11
        /*000e*/ 	.short	(.L_3 - .L_2)
	.align		4
.L_2:
        /*0010*/ 	.word	index@(_Z17doMatrixOperationPfS_i)
        /*0014*/ 	.word	0x00000000


	//----- nvinfo : EIATTR_MIN_STACK_SIZE
	.align		4
.L_3:
        /*0018*/ 	.byte	0x04, 0x12
        /*001a*/ 	.short	(.L_5 - .L_4)
	.align		4
.L_4:
        /*001c*/ 	.word	index@(_Z17doMatrixOperationPfS_i)
        /*0020*/ 	.word	0x00000000
.L_5:


//--------------------- .nv.compat                --------------------------
	.section	.nv.compat,"",@"SHT_CUDA_COMPAT_INFO"
	.align	4
        /*0000*/ 	.byte	0x02, 0x09, 0x00, 0x00, 0x02, 0x02, 0x01, 0x00, 0x02, 0x05, 0x05, 0x00, 0x03, 0x07, 0x01, 0x01
        /*0010*/ 	.byte	0x02, 0x03, 0x00, 0x00, 0x02, 0x06, 0x01, 0x00, 0x04, 0x0b, 0x08, 0x00, 0x09, 0x00, 0x00, 0x00
        /*0020*/ 	.byte	0x00, 0x00, 0x00, 0x00


//--------------------- .nv.info._Z17doMatrixOperationPfS_i --------------------------
	.section	.nv.info._Z17doMatrixOperationPfS_i,"",@"SHT_CUDA_INFO"
	.sectionflags	@""
	.align	4


	//----- nvinfo : EIATTR_CUDA_API_VERSION
	.align		4
        /*0000*/ 	.byte	0x04, 0x37
        /*0002*/ 	.short	(.L_7 - .L_6)
.L_6:
        /*0004*/ 	.word	0x00000082


	//----- nvinfo : EIATTR_KPARAM_INFO
	.align		4
.L_7:
        /*0008*/ 	.byte	0x04, 0x17
        /*000a*/ 	.short	(.L_9 - .L_8)
.L_8:
        /*000c*/ 	.word	0x00000000
        /*0010*/ 	.short	0x0002
        /*0012*/ 	.short	0x0010
        /*0014*/ 	.byte	0x00, 0xf0, 0x11, 0x00


	//----- nvinfo : EIATTR_KPARAM_INFO
	.align		4
.L_9:
        /*0018*/ 	.byte	0x04, 0x17
        /*001a*/ 	.short	(.L_11 - .L_10)
.L_10:
        /*001c*/ 	.word	0x00000000
        /*0020*/ 	.short	0x0001
        /*0022*/ 	.short	0x0008
        /*0024*/ 	.byte	0x00, 0xf5, 0x21, 0x00


	//----- nvinfo : EIATTR_KPARAM_INFO
	.align		4
.L_11:
        /*0028*/ 	.byte	0x04, 0x17
        /*002a*/ 	.short	(.L_13 - .L_12)
.L_12:
        /*002c*/ 	.word	0x00000000
        /*0030*/ 	.short	0x0000
        /*0032*/ 	.short	0x0000
        /*0034*/ 	.byte	0x00, 0xf5, 0x21, 0x00


	//----- nvinfo : EIATTR_SPARSE_MMA_MASK
	.align		4
.L_13:
        /*0038*/ 	.byte	0x03, 0x50
        /*003a*/ 	.short	0x0000


	//----- nvinfo : EIATTR_MAXREG_COUNT
	.align		4
        /*003c*/ 	.byte	0x03, 0x1b
        /*003e*/ 	.short	0x00ff


	//----- nvinfo : EIATTR_MERCURY_ISA_VERSION
	.align		4
        /*0040*/ 	.byte	0x03, 0x5f
        /*0042*/ 	.short	0x0101


	//----- nvinfo : EIATTR_VRC_CTA_INIT_COUNT
	.align		4
        /*0044*/ 	.byte	0x02, 0x4a
	.zero		1
	.zero		1


	//----- nvinfo : EIATTR_EXIT_INSTR_OFFSETS
	.align		4
        /*0048*/ 	.byte	0x04, 0x1c
        /*004a*/ 	.short	(.L_15 - .L_14)


	//   ....[0]....
.L_14:
        /*004c*/ 	.word	0x00000060


	//   ....[1]....
        /*0050*/ 	.word	0x00000810


	//   ....[2]....
        /*0054*/ 	.word	0x00000a80


	//   ....[3]....
        /*0058*/ 	.word	0x00000c00


	//   ....[4]....
        /*005c*/ 	.word	0x00000ca0


	//----- nvinfo : EIATTR_CBANK_PARAM_SIZE
	.align		4
.L_15:
        /*0060*/ 	.byte	0x03, 0x19
        /*0062*/ 	.short	0x0014


	//----- nvinfo : EIATTR_PARAM_CBANK
	.align		4
        /*0064*/ 	.byte	0x04, 0x0a
        /*0066*/ 	.short	(.L_17 - .L_16)
	.align		4
.L_16:
        /*0068*/ 	.word	index@(.nv.constant0._Z17doMatrixOperationPfS_i)
        /*006c*/ 	.short	0x0380
        /*006e*/ 	.short	0x0014


	//----- nvinfo : EIATTR_SW_WAR
	.align		4
.L_17:
        /*0070*/ 	.byte	0x04, 0x36
        /*0072*/ 	.short	(.L_19 - .L_18)
.L_18:
        /*0074*/ 	.word	0x00000008
.L_19:


//--------------------- .nv.callgraph             --------------------------
	.section	.nv.callgraph,"",@"SHT_CUDA_CALLGRAPH"
	.align	4
	.sectionentsize	8
	.align		4
        /*0000*/ 	.word	0x00000000
	.align		4
        /*0004*/ 	.word	0xffffffff
	.align		4
        /*0008*/ 	.word	0x00000000
	.align		4
        /*000c*/ 	.word	0xfffffffe
	.align		4
        /*0010*/ 	.word	0x00000000
	.align		4
        /*0014*/ 	.word	0xfffffffd
	.align		4
        /*0018*/ 	.word	0x00000000
	.align		4
        /*001c*/ 	.word	0xfffffffc


//--------------------- .text._Z17doMatrixOperationPfS_i --------------------------
	.section	.text._Z17doMatrixOperationPfS_i,"ax",@progbits
	.align	128
        .global         _Z17doMatrixOperationPfS_i
        .type           _Z17doMatrixOperationPfS_i,@function
        .size           _Z17doMatrixOperationPfS_i,(.L_x_5 - _Z17doMatrixOperationPfS_i)
        .other          _Z17doMatrixOperationPfS_i,@"STO_CUDA_ENTRY STV_DEFAULT"
_Z17doMatrixOperationPfS_i:
.text._Z17doMatrixOperationPfS_i:
[----:B------:R-:W-:Y:S01]  /*0000*/  LDC R1, c[0x0][0x37c] ;  /* 0x0000df00ff017b82 */ /* 0x000fe20000000800 */
[----:B------:R-:W0:Y:S07]  /*0010*/  LDCU UR16, c[0x0][0x390] ;  /* 0x00007200ff1077ac */ /* 0x000e2e0008000800 */
[----:B------:R-:W1:Y:S08]  /*0020*/  S2UR UR6, SR_CTAID.X ;  /* 0x00000000000679c3 */ /* 0x000e700000002500 */
[----:B------:R-:W2:Y:S01]  /*0030*/  S2UR UR4, SR_CTAID.Y ;  /* 0x00000000000479c3 */ /* 0x000ea20000002600 */
[----:B0-----:R-:W-:-:S06]  /*0040*/  UISETP.GE.AND UP0, UPT, UR16, 0x1, UPT ;  /* 0x000000011000788c */ /* 0x001fcc000bf06270 */
[----:B------:R-:W-:-:S13]  /*0050*/  PLOP3.LUT P0, PT, PT, PT, UP0, 0x80, 0x8 ;  /* 0x000000000008781c */ /* 0x000fda0003f0f008 */
[----:B-12---:R-:W-:Y:S05]  /*0060*/  @!P0 EXIT ;  /* 0x000000000000894d */ /* 0x006fea0003800000 */
[----:B------:R-:W0:Y:S01]  /*0070*/  S2R R23, SR_TID.Y ;  /* 0x0000000000177919 */ /* 0x000e220000002200 */
[----:B------:R-:W1:Y:S01]  /*0080*/  LDC R15, c[0x0][0x360] ;  /* 0x0000d800ff0f7b82 */ /* 0x000e620000000800 */
[----:B------:R-:W2:Y:S01]  /*0090*/  LDCU UR5, c[0x0][0x364] ;  /* 0x00006c80ff0577ac */ /* 0x000ea20008000800 */
[----:B------:R-:W1:Y:S01]  /*00a0*/  S2R R4, SR_TID.X ;  /* 0x0000000000047919 */ /* 0x000e620000002100 */
[----:B------:R-:W3:Y:S05]  /*00b0*/  LDCU.64 UR14, c[0x0][0x358] ;  /* 0x00006b00ff0e77ac */ /* 0x000eea0008000a00 */
[----:B------:R-:W4:Y:S01]  /*00c0*/  LDC.64 R2, c[0x0][0x380] ;  /* 0x0000e000ff027b82 */ /* 0x000f220000000a00 */
[----:B--2---:R-:W-:-:S06]  /*00d0*/  UIMAD UR4, UR4, UR5, URZ ;  /* 0x00000005040472a4 */ /* 0x004fcc000f8e02ff */
[----:B0-----:R-:W-:Y:S01]  /*00e0*/  IADD3 R0, PT, PT, R23, UR4, RZ ;  /* 0x0000000417007c10 */ /* 0x001fe2000fffe0ff */
[----:B-1----:R-:W-:-:S04]  /*00f0*/  IMAD R15, R15, UR6, R4 ;  /* 0x000000060f0f7c24 */ /* 0x002fc8000f8e0204 */
[----:B------:R-:W-:-:S04]  /*0100*/  IMAD R5, R0, UR16, R15 ;  /* 0x0000001000057c24 */ /* 0x000fc8000f8e020f */
[----:B----4-:R-:W-:-:S05]  /*0110*/  IMAD.WIDE R2, R5, 0x4, R2 ;  /* 0x0000000405027825 */ /* 0x010fca00078e0202 */
[----:B---3--:R0:W5:Y:S01]  /*0120*/  LDG.E R7, desc[UR14][R2.64] ;  /* 0x0000000e02077981 */ /* 0x008162000c1e1900 */
[----:B------:R-:W-:Y:S01]  /*0130*/  UISETP.GE.U32.AND UP0, UPT, UR16, 0x8, UPT ;  /* 0x000000081000788c */ /* 0x000fe2000bf06070 */
[----:B------:R-:W-:-:S08]  /*0140*/  HFMA2 R4, -RZ, RZ, 0, 0 ;  /* 0x00000000ff047431 */ /* 0x000fd000000001ff */
[----:B0-----:R-:W-:Y:S05]  /*0150*/  BRA.U !UP0, `(.L_x_0) ;  /* 0x0000000508a47547 */ /* 0x001fea000b800000 */
[----:B------:R-:W0:Y:S01]  /*0160*/  LDCU.64 UR18, c[0x0][0x388] ;  /* 0x00007100ff1277ac */ /* 0x000e220008000a00 */
[----:B------:R-:W-:Y:S02]  /*0170*/  MOV R9, UR16 ;  /* 0x0000001000097c02 */ /* 0x000fe40008000f00 */
[----:B------:R-:W-:Y:S02]  /*0180*/  MOV R11, UR16 ;  /* 0x00000010000b7c02 */ /* 0x000fe40008000f00 */
[----:B------:R-:W-:Y:S01]  /*0190*/  MOV R21, UR16 ;  /* 0x0000001000157c02 */ /* 0x000fe20008000f00 */
[--C-:B------:R-:W-:Y:S01]  /*01a0*/  IMAD R18, R9, 0x3, R0.reuse ;  /* 0x0000000309127824 */ /* 0x100fe200078e0200 */
[----:B------:R-:W-:Y:S01]  /*01b0*/  MOV R13, UR16 ;  /* 0x00000010000d7c02 */ /* 0x000fe20008000f00 */
[----:B------:R-:W-:Y:S01]  /*01c0*/  IMAD R20, R11, 0x5, R0 ;  /* 0x000000050b147824 */ /* 0x000fe200078e0200 */
[----:B------:R-:W-:Y:S01]  /*01d0*/  MOV R4, UR4 ;  /* 0x0000000400047c02 */ /* 0x000fe20008000f00 */
[----:B------:R-:W-:-:S02]  /*01e0*/  ULOP3.LUT UR4, UR16, 0x7ffffff8, URZ, 0xc0, !UPT ;  /* 0x7ffffff810047892 */ /* 0x000fc4000f8ec0ff */
[----:B------:R-:W-:Y:S01]  /*01f0*/  MOV R5, UR16 ;  /* 0x0000001000057c02 */ /* 0x000fe20008000f00 */
[--C-:B------:R-:W-:Y:S01]  /*0200*/  IMAD R21, R21, 0x6, R0.reuse ;  /* 0x0000000615157824 */ /* 0x100fe200078e0200 */
[----:B------:R-:W-:Y:S01]  /*0210*/  MOV R19, UR16 ;  /* 0x0000001000137c02 */ /* 0x000fe20008000f00 */
[----:B------:R-:W-:Y:S01]  /*0220*/  IMAD R22, R13, 0x7, R0 ;  /* 0x000000070d167824 */ /* 0x000fe200078e0200 */
[----:B------:R-:W-:Y:S01]  /*0230*/  IADD3 R23, PT, PT, R4, UR16, R23 ;  /* 0x0000001004177c10 */ /* 0x000fe2000fffe017 */
[----:B------:R-:W-:Y:S01]  /*0240*/  UIADD3 UR4, UPT, UPT, -UR4, URZ, URZ ;  /* 0x000000ff04047290 */ /* 0x000fe2000fffe1ff */
[-C--:B------:R-:W-:Y:S01]  /*0250*/  MOV R16, R0.reuse ;  /* 0x0000000000107202 */ /* 0x080fe20000000f00 */
[----:B0-----:R-:W-:Y:S01]  /*0260*/  UIMAD.WIDE.U32 UR6, UR16, 0x10, UR18 ;  /* 0x00000010100678a5 */ /* 0x001fe2000f8e0012 */
[----:B------:R-:W-:Y:S01]  /*0270*/  MOV R17, R15 ;  /* 0x0000000f00117202 */ /* 0x000fe20000000f00 */
[----:B------:R-:W-:Y:S01]  /*0280*/  UIMAD.WIDE.U32 UR8, UR16, 0x14, UR18 ;  /* 0x00000014100878a5 */ /* 0x000fe2000f8e0012 */
[-C--:B------:R-:W-:Y:S01]  /*0290*/  LEA R14, R5, R0.reuse, 0x1 ;  /* 0x00000000050e7211 */ /* 0x080fe200078e08ff */
[----:B------:R-:W-:Y:S01]  /*02a0*/  UIMAD.WIDE.U32 UR10, UR16, 0x18, UR18 ;  /* 0x00000018100a78a5 */ /* 0x000fe2000f8e0012 */
[----:B------:R-:W-:Y:S01]  /*02b0*/  LEA R19, R19, R0, 0x2 ;  /* 0x0000000013137211 */ /* 0x000fe200078e10ff */
[----:B------:R-:W-:-:S12]  /*02c0*/  UIMAD.WIDE.U32 UR12, UR16, 0x1c, UR18 ;  /* 0x0000001c100c78a5 */ /* 0x000fd8000f8e0012 */
.L_x_1:
[----:B------:R-:W-:Y:S01]  /*02d0*/  HFMA2 R4, -RZ, RZ, 0, 2.384185791015625e-07 ;  /* 0x00000004ff047431 */ /* 0x000fe200000001ff */
[----:B------:R-:W-:-:S05]  /*02e0*/  MOV R11, 0x4 ;  /* 0x00000004000b7802 */ /* 0x000fca0000000f00 */
[----:B------:R-:W-:-:S04]  /*02f0*/  IMAD.WIDE.U32 R10, R16, R11, UR18 ;  /* 0x00000012100a7e25 */ /* 0x000fc8000f8e000b */
[----:B------:R-:W-:Y:S02]  /*0300*/  IMAD.WIDE R4, R17, R4, UR18 ;  /* 0x0000001211047e25 */ /* 0x000fe4000f8e0204 */
[----:B------:R-:W2:Y:S04]  /*0310*/  LDG.E R10, desc[UR14][R10.64] ;  /* 0x0000000e0a0a7981 */ /* 0x000ea8000c1e1900 */
[----:B------:R-:W2:Y:S01]  /*0320*/  LDG.E R6, desc[UR14][R4.64] ;  /* 0x0000000e04067981 */ /* 0x000ea2000c1e1900 */
[----:B------:R-:W-:Y:S02]  /*0330*/  MOV R9, UR16 ;  /* 0x0000001000097c02 */ /* 0x000fe40008000f00 */
[----:B------:R-:W-:Y:S01]  /*0340*/  MOV R8, 0x4 ;  /* 0x0000000400087802 */ /* 0x000fe20000000f00 */
[----:B-12--5:R-:W-:-:S02]  /*0350*/  FFMA R25, R10, R6, R7 ;  /* 0x000000060a197223 */ /* 0x026fc40000000007 */
[----:B------:R-:W-:-:S04]  /*0360*/  IMAD.WIDE.U32 R6, R9, 0x4, R4 ;  /* 0x0000000409067825 */ /* 0x000fc800078e0004 */
[----:B------:R-:W-:Y:S01]  /*0370*/  IMAD.WIDE.U32 R8, R23, R8, UR18 ;  /* 0x0000001217087e25 */ /* 0x000fe2000f8e0008 */
[----:B------:R0:W-:Y:S04]  /*0380*/  STG.E desc[UR14][R2.64], R25 ;  /* 0x0000001902007986 */ /* 0x0001e8000c10190e */
[----:B------:R-:W2:Y:S04]  /*0390*/  LDG.E R6, desc[UR14][R6.64] ;  /* 0x0000000e06067981 */ /* 0x000ea8000c1e1900 */
[----:B------:R-:W2:Y:S01]  /*03a0*/  LDG.E R8, desc[UR14][R8.64] ;  /* 0x0000000e08087981 */ /* 0x000ea2000c1e1900 */
[----:B------:R-:W-:Y:S01]  /*03b0*/  HFMA2 R29, -RZ, RZ, 0, 2.384185791015625e-07 ;  /* 0x00000004ff1d7431 */ /* 0x000fe200000001ff */
[----:B------:R-:W-:-:S05]  /*03c0*/  MOV R13, UR16 ;  /* 0x00000010000d7c02 */ /* 0x000fca0008000f00 */
[----:B------:R-:W-:-:S04]  /*03d0*/  IMAD.WIDE.U32 R10, R13, 0x8, R4 ;  /* 0x000000080d0a7825 */ /* 0x000fc800078e0004 */
[----:B------:R-:W-:-:S04]  /*03e0*/  IMAD.WIDE.U32 R12, R14, R29, UR18 ;  /* 0x000000120e0c7e25 */ /* 0x000fc8000f8e001d */
[----:B--2---:R-:W-:-:S05]  /*03f0*/  FFMA R27, R8, R6, R25 ;  /* 0x00000006081b7223 */ /* 0x004fca0000000019 */
[----:B------:R1:W-:Y:S04]  /*0400*/  STG.E desc[UR14][R2.64], R27 ;  /* 0x0000001b02007986 */ /* 0x0003e8000c10190e */
[----:B------:R-:W0:Y:S04]  /*0410*/  LDG.E R10, desc[UR14][R10.64] ;  /* 0x0000000e0a0a7981 */ /* 0x000e28000c1e1900 */
[----:B------:R-:W0:Y:S01]  /*0420*/  LDG.E R12, desc[UR14][R12.64] ;  /* 0x0000000e0c0c7981 */ /* 0x000e22000c1e1900 */
[----:B------:R-:W-:Y:S02]  /*0430*/  MOV R29, UR16 ;  /* 0x00000010001d7c02 */ /* 0x000fe40008000f00 */
[----:B------:R-:W-:-:S03]  /*0440*/  MOV R7, 0x4 ;  /* 0x0000000400077802 */ /* 0x000fc60000000f00 */
[----:B------:R-:W-:-:S04]  /*0450*/  IMAD.WIDE.U32 R4, R29, 0xc, R4 ;  /* 0x0000000c1d047825 */ /* 0x000fc800078e0004 */
[----:B------:R-:W-:-:S04]  /*0460*/  IMAD.WIDE.U32 R6, R18, R7, UR18 ;  /* 0x0000001212067e25 */ /* 0x000fc8000f8e0007 */
[----:B0-----:R-:W-:-:S05]  /*0470*/  FFMA R25, R12, R10, R27 ;  /* 0x0000000a0c197223 */ /* 0x001fca000000001b */
[----:B------:R0:W-:Y:S04]  /*0480*/  STG.E desc[UR14][R2.64], R25 ;  /* 0x0000001902007986 */ /* 0x0001e8000c10190e */
[----:B------:R-:W2:Y:S04]  /*0490*/  LDG.E R4, desc[UR14][R4.64] ;  /* 0x0000000e04047981 */ /* 0x000ea8000c1e1900 */
[----:B------:R-:W2:Y:S01]  /*04a0*/  LDG.E R6, desc[UR14][R6.64] ;  /* 0x0000000e06067981 */ /* 0x000ea2000c1e1900 */
[----:B------:R-:W-:Y:S01]  /*04b0*/  HFMA2 R8, -RZ, RZ, 0, 2.384185791015625e-07 ;  /* 0x00000004ff087431 */ /* 0x000fe200000001ff */
[----:B------:R-:W-:-:S05]  /*04c0*/  MOV R10, 0x4 ;  /* 0x00000004000a7802 */ /* 0x000fca0000000f00 */
[----:B------:R-:W-:-:S04]  /*04d0*/  IMAD.WIDE.U32 R10, R19, R10, UR18 ;  /* 0x00000012130a7e25 */ /* 0x000fc8000f8e000a */
[----:B------:R-:W-:-:S04]  /*04e0*/  IMAD.WIDE R8, R17, R8, UR6 ;  /* 0x0000000611087e25 */ /* 0x000fc8000f8e0208 */
[----:B--2---:R-:W-:-:S05]  /*04f0*/  FFMA R13, R6, R4, R25 ;  /* 0x00000004060d7223 */ /* 0x004fca0000000019 */
[----:B------:R2:W-:Y:S04]  /*0500*/  STG.E desc[UR14][R2.64], R13 ;  /* 0x0000000d02007986 */ /* 0x0005e8000c10190e */
[----:B------:R-:W0:Y:S04]  /*0510*/  LDG.E R8, desc[UR14][R8.64] ;  /* 0x0000000e08087981 */ /* 0x000e28000c1e1900 */
[----:B------:R-:W0:Y:S01]  /*0520*/  LDG.E R10, desc[UR14][R10.64] ;  /* 0x0000000e0a0a7981 */ /* 0x000e22000c1e1900 */
[----:B------:R-:W-:Y:S01]  /*0530*/  HFMA2 R12, -RZ, RZ, 0, 2.384185791015625e-07 ;  /* 0x00000004ff0c7431 */ /* 0x000fe200000001ff */
[----:B-1----:R-:W-:-:S05]  /*0540*/  MOV R27, 0x4 ;  /* 0x00000004001b7802 */ /* 0x002fca0000000f00 */
[----:B------:R-:W-:-:S04]  /*0550*/  IMAD.WIDE.U32 R6, R20, R27, UR18 ;  /* 0x0000001214067e25 */ /* 0x000fc8000f8e001b */
[----:B------:R-:W-:-:S04]  /*0560*/  IMAD.WIDE R4, R17, R12, UR8 ;  /* 0x0000000811047e25 */ /* 0x000fc8000f8e020c */
[----:B0-----:R-:W-:-:S05]  /*0570*/  FFMA R25, R10, R8, R13 ;  /* 0x000000080a197223 */ /* 0x001fca000000000d */
[----:B------:R0:W-:Y:S04]  /*0580*/  STG.E desc[UR14][R2.64], R25 ;  /* 0x0000001902007986 */ /* 0x0001e8000c10190e */
[----:B------:R-:W3:Y:S04]  /*0590*/  LDG.E R4, desc[UR14][R4.64] ;  /* 0x0000000e04047981 */ /* 0x000ee8000c1e1900 */
[----:B------:R-:W3:Y:S01]  /*05a0*/  LDG.E R6, desc[UR14][R6.64] ;  /* 0x0000000e06067981 */ /* 0x000ee2000c1e1900 */
[----:B------:R-:W-:Y:S02]  /*05b0*/  HFMA2 R24, -RZ, RZ, 0, 2.384185791015625e-07 ;  /* 0x00000004ff187431 */ /* 0x000fe400000001ff */
[----:B------:R-:W-:-:S04]  /*05c0*/  IMAD.WIDE R8, R17, R12, UR10 ;  /* 0x0000000a11087e25 */ /* 0x000fc8000f8e020c */
[----:B------:R-:W-:-:S04]  /*05d0*/  IMAD.WIDE.U32 R10, R21, R24, UR18 ;  /* 0x00000012150a7e25 */ /* 0x000fc8000f8e0018 */
[----:B---3--:R-:W-:-:S05]  /*05e0*/  FFMA R27, R6, R4, R25 ;  /* 0x00000004061b7223 */ /* 0x008fca0000000019 */
[----:B------:R1:W-:Y:S04]  /*05f0*/  STG.E desc[UR14][R2.64], R27 ;  /* 0x0000001b02007986 */ /* 0x0003e8000c10190e */
[----:B------:R-:W0:Y:S04]  /*0600*/  LDG.E R8, desc[UR14][R8.64] ;  /* 0x0000000e08087981 */ /* 0x000e28000c1e1900 */
[----:B------:R-:W0:Y:S01]  /*0610*/  LDG.E R10, desc[UR14][R10.64] ;  /* 0x0000000e0a0a7981 */ /* 0x000e22000c1e1900 */
[----:B--2---:R-:W-:Y:S01]  /*0620*/  MOV R13, 0x4 ;  /* 0x00000004000d7802 */ /* 0x004fe20000000f00 */
[----:B------:R-:W-:-:S04]  /*0630*/  IMAD.WIDE R4, R17, R12, UR12 ;  /* 0x0000000c11047e25 */ /* 0x000fc8000f8e020c */
[----:B------:R-:W-:-:S04]  /*0640*/  IMAD.WIDE.U32 R12, R22, R13, UR18 ;  /* 0x00000012160c7e25 */ /* 0x000fc8000f8e000d */
[----:B0-----:R-:W-:-:S05]  /*0650*/  FFMA R25, R10, R8, R27 ;  /* 0x000000080a197223 */ /* 0x001fca000000001b */
[----:B------:R1:W-:Y:S04]  /*0660*/  STG.E desc[UR14][R2.64], R25 ;  /* 0x0000001902007986 */ /* 0x0003e8000c10190e */
[----:B------:R0:W2:Y:S04]  /*0670*/  LDG.E R4, desc[UR14][R4.64] ;  /* 0x0000000e04047981 */ /* 0x0000a8000c1e1900 */
[----:B------:R-:W2:Y:S01]  /*0680*/  LDG.E R12, desc[UR14][R12.64] ;  /* 0x0000000e0c0c7981 */ /* 0x000ea2000c1e1900 */
[----:B------:R-:W-:Y:S01]  /*0690*/  UIADD3 UR4, UPT, UPT, UR4, 0x8, URZ ;  /* 0x0000000804047890 */ /* 0x000fe2000fffe0ff */
[----:B------:R-:W-:-:S02]  /*06a0*/  MOV R6, UR16 ;  /* 0x0000001000067c02 */ /* 0x000fc40008000f00 */
[----:B------:R-:W-:Y:S01]  /*06b0*/  MOV R8, UR16 ;  /* 0x0000001000087c02 */ /* 0x000fe20008000f00 */
[----:B------:R-:W-:Y:S01]  /*06c0*/  UISETP.NE.AND UP0, UPT, UR4, URZ, UPT ;  /* 0x000000ff0400728c */ /* 0x000fe2000bf05270 */
[----:B------:R-:W-:Y:S02]  /*06d0*/  MOV R9, UR16 ;  /* 0x0000001000097c02 */ /* 0x000fe40008000f00 */
[----:B------:R-:W-:Y:S02]  /*06e0*/  MOV R11, UR16 ;  /* 0x00000010000b7c02 */ /* 0x000fe40008000f00 */
[----:B0-----:R-:W-:Y:S02]  /*06f0*/  MOV R5, UR16 ;  /* 0x0000001000057c02 */ /* 0x001fe40008000f00 */
[----:B------:R-:W-:Y:S02]  /*0700*/  LEA R17, R6, R17, 0x3 ;  /* 0x0000001106117211 */ /* 0x000fe400078e18ff */
[----:B------:R-:W-:-:S02]  /*0710*/  LEA R23, R8, R23, 0x3 ;  /* 0x0000001708177211 */ /* 0x000fc400078e18ff */
[----:B------:R-:W-:Y:S02]  /*0720*/  LEA R14, R9, R14, 0x3 ;  /* 0x0000000e090e7211 */ /* 0x000fe400078e18ff */
[----:B------:R-:W-:Y:S02]  /*0730*/  LEA R18, R11, R18, 0x3 ;  /* 0x000000120b127211 */ /* 0x000fe400078e18ff */
[----:B------:R-:W-:Y:S02]  /*0740*/  LEA R19, R6, R19, 0x3 ;  /* 0x0000001306137211 */ /* 0x000fe400078e18ff */
[----:B------:R-:W-:Y:S02]  /*0750*/  LEA R20, R5, R20, 0x3 ;  /* 0x0000001405147211 */ /* 0x000fe400078e18ff */
[----:B------:R-:W-:Y:S02]  /*0760*/  LEA R22, R9, R22, 0x3 ;  /* 0x0000001609167211 */ /* 0x000fe400078e18ff */
[----:B------:R-:W-:Y:S01]  /*0770*/  LEA R16, R11, R16, 0x3 ;  /* 0x000000100b107211 */ /* 0x000fe200078e18ff */
[----:B--2---:R-:W-:Y:S01]  /*0780*/  FFMA R7, R12, R4, R25 ;  /* 0x000000040c077223 */ /* 0x004fe20000000019 */
[----:B------:R-:W-:-:S04]  /*0790*/  MOV R4, UR16 ;  /* 0x0000001000047c02 */ /* 0x000fc80008000f00 */
[----:B------:R1:W-:Y:S01]  /*07a0*/  STG.E desc[UR14][R2.64], R7 ;  /* 0x0000000702007986 */ /* 0x0003e2000c10190e */
[----:B------:R-:W-:Y:S01]  /*07b0*/  LEA R21, R4, R21, 0x3 ;  /* 0x0000001504157211 */ /* 0x000fe200078e18ff */
[----:B------:R-:W-:Y:S06]  /*07c0*/  BRA.U UP0, `(.L_x_1) ;  /* 0xfffffff900c07547 */ /* 0x000fec000b83ffff */
[----:B------:R-:W-:-:S06]  /*07d0*/  ULOP3.LUT UR4, UR16, 0x7ffffff8, URZ, 0xc0, !UPT ;  /* 0x7ffffff810047892 */ /* 0x000fcc000f8ec0ff */
[----:B------:R-:W-:-:S07]  /*07e0*/  MOV R4, UR4 ;  /* 0x0000000400047c02 */ /* 0x000fce0008000f00 */
.L_x_0:
[----:B------:R-:W-:-:S06]  /*07f0*/  ULOP3.LUT UR4, UR16, 0x7, URZ, 0xc0, !UPT ;  /* 0x0000000710047892 */ /* 0x000fcc000f8ec0ff */
[----:B------:R-:W-:-:S13]  /*0800*/  ISETP.NE.AND P0, PT, RZ, UR4, PT ;  /* 0x00000004ff007c0c */ /* 0x000fda000bf05270 */
[----:B------:R-:W-:Y:S05]  /*0810*/  @!P0 EXIT ;  /* 0x000000000000894d */ /* 0x000fea0003800000 */
[----:B------:R-:W-:Y:S02]  /*0820*/  UISETP.GE.U32.AND UP0, UPT, UR4, 0x4, UPT ;  /* 0x000000040400788c */ /* 0x000fe4000bf06070 */
[----:B------:R-:W-:-:S07]  /*0830*/  ULOP3.LUT UR4, UR16, 0x3, URZ, 0xc0, !UPT ;  /* 0x0000000310047892 */ /* 0x000fce000f8ec0ff */
[----:B------:R-:W-:Y:S05]  /*0840*/  BRA.U !UP0, `(.L_x_2) ;  /* 0x0000000108887547 */ /* 0x000fea000b800000 */
[----:B------:R-:W0:Y:S01]  /*0850*/  LDC.64 R8, c[0x0][0x388] ;  /* 0x0000e200ff087b82 */ /* 0x000e220000000a00 */
[C---:B------:R-:W-:Y:S02]  /*0860*/  IMAD R5, R4.reuse, UR16, R0 ;  /* 0x0000001004057c24 */ /* 0x040fe4000f8e0200 */
[----:B------:R-:W-:Y:S02]  /*0870*/  IMAD R11, R4, UR16, R15 ;  /* 0x00000010040b7c24 */ /* 0x000fe4000f8e020f */
[----:B0-----:R-:W-:-:S04]  /*0880*/  IMAD.WIDE.U32 R12, R5, 0x4, R8 ;  /* 0x00000004050c7825 */ /* 0x001fc800078e0008 */
[----:B------:R-:W-:Y:S02]  /*0890*/  IMAD.WIDE R10, R11, 0x4, R8 ;  /* 0x000000040b0a7825 */ /* 0x000fe400078e0208 */
[----:B------:R-:W2:Y:S04]  /*08a0*/  LDG.E R12, desc[UR14][R12.64] ;  /* 0x0000000e0c0c7981 */ /* 0x000ea8000c1e1900 */
[----:B------:R-:W2:Y:S01]  /*08b0*/  LDG.E R6, desc[UR14][R10.64] ;  /* 0x0000000e0a067981 */ /* 0x000ea2000c1e1900 */
[----:B------:R-:W-:Y:S02]  /*08c0*/  IADD3 R19, PT, PT, R5, UR16, RZ ;  /* 0x0000001005137c10 */ /* 0x000fe4000fffe0ff */
[----:B------:R-:W-:-:S03]  /*08d0*/  MOV R21, UR16 ;  /* 0x0000001000157c02 */ /* 0x000fc60008000f00 */
[----:B------:R-:W-:-:S04]  /*08e0*/  IMAD.WIDE.U32 R16, R19, 0x4, R8 ;  /* 0x0000000413107825 */ /* 0x000fc800078e0008 */
[----:B--2--5:R-:W-:Y:S01]  /*08f0*/  FFMA R5, R12, R6, R7 ;  /* 0x000000060c057223 */ /* 0x024fe20000000007 */
[----:B-1----:R-:W-:-:S04]  /*0900*/  IMAD.WIDE.U32 R6, R21, 0x4, R10 ;  /* 0x0000000415067825 */ /* 0x002fc800078e000a */
[----:B------:R0:W-:Y:S04]  /*0910*/  STG.E desc[UR14][R2.64], R5 ;  /* 0x0000000502007986 */ /* 0x0001e8000c10190e */
[----:B------:R-:W2:Y:S04]  /*0920*/  LDG.E R16, desc[UR14][R16.64] ;  /* 0x0000000e10107981 */ /* 0x000ea8000c1e1900 */
[----:B------:R-:W2:Y:S01]  /*0930*/  LDG.E R14, desc[UR14][R6.64] ;  /* 0x0000000e060e7981 */ /* 0x000ea2000c1e1900 */
[----:B------:R-:W-:Y:S02]  /*0940*/  IADD3 R21, PT, PT, R19, UR16, RZ ;  /* 0x0000001013157c10 */ /* 0x000fe4000fffe0ff */
[----:B------:R-:W-:-:S03]  /*0950*/  MOV R23, UR16 ;  /* 0x0000001000177c02 */ /* 0x000fc60008000f00 */
[----:B------:R-:W-:-:S04]  /*0960*/  IMAD.WIDE.U32 R12, R21, 0x4, R8 ;  /* 0x00000004150c7825 */ /* 0x000fc800078e0008 */
[----:B------:R-:W-:-:S04]  /*0970*/  IMAD.WIDE.U32 R10, R23, 0x4, R6 ;  /* 0x00000004170a7825 */ /* 0x000fc800078e0006 */
[----:B--2---:R-:W-:-:S05]  /*0980*/  FFMA R19, R16, R14, R5 ;  /* 0x0000000e10137223 */ /* 0x004fca0000000005 */
[----:B------:R2:W-:Y:S04]  /*0990*/  STG.E desc[UR14][R2.64], R19 ;  /* 0x0000001302007986 */ /* 0x0005e8000c10190e */
[----:B------:R-:W0:Y:S04]  /*09a0*/  LDG.E R12, desc[UR14][R12.64] ;  /* 0x0000000e0c0c7981 */ /* 0x000e28000c1e1900 */
[----:B------:R-:W0:Y:S01]  /*09b0*/  LDG.E R14, desc[UR14][R10.64] ;  /* 0x0000000e0a0e7981 */ /* 0x000e22000c1e1900 */
[----:B------:R-:W-:Y:S02]  /*09c0*/  IADD3 R21, PT, PT, R21, UR16, RZ ;  /* 0x0000001015157c10 */ /* 0x000fe4000fffe0ff */
[----:B------:R-:W-:-:S03]  /*09d0*/  MOV R17, UR16 ;  /* 0x0000001000117c02 */ /* 0x000fc60008000f00 */
[----:B------:R-:W-:-:S04]  /*09e0*/  IMAD.WIDE.U32 R8, R21, 0x4, R8 ;  /* 0x0000000415087825 */ /* 0x000fc800078e0008 */
[----:B------:R-:W-:-:S04]  /*09f0*/  IMAD.WIDE.U32 R16, R17, 0x4, R10 ;  /* 0x0000000411107825 */ /* 0x000fc800078e000a */
[----:B0-----:R-:W-:-:S05]  /*0a00*/  FFMA R5, R12, R14, R19 ;  /* 0x0000000e0c057223 */ /* 0x001fca0000000013 */
[----:B------:R2:W-:Y:S04]  /*0a10*/  STG.E desc[UR14][R2.64], R5 ;  /* 0x0000000502007986 */ /* 0x0005e8000c10190e */
[----:B------:R-:W3:Y:S04]  /*0a20*/  LDG.E R8, desc[UR14][R8.64] ;  /* 0x0000000e08087981 */ /* 0x000ee8000c1e1900 */
[----:B------:R-:W3:Y:S01]  /*0a30*/  LDG.E R16, desc[UR14][R16.64] ;  /* 0x0000000e10107981 */ /* 0x000ee2000c1e1900 */
[----:B------:R-:W-:Y:S01]  /*0a40*/  IADD3 R4, PT, PT, R4, 0x4, RZ ;  /* 0x0000000404047810 */ /* 0x000fe20007ffe0ff */
[----:B---3--:R-:W-:-:S05]  /*0a50*/  FFMA R7, R8, R16, R5 ;  /* 0x0000001008077223 */ /* 0x008fca0000000005 */
[----:B------:R2:W-:Y:S02]  /*0a60*/  STG.E desc[UR14][R2.64], R7 ;  /* 0x0000000702007986 */ /* 0x0005e4000c10190e */
.L_x_2:
[----:B------:R-:W-:-:S13]  /*0a70*/  ISETP.NE.AND P0, PT, RZ, UR4, PT ;  /* 0x00000004ff007c0c */ /* 0x000fda000bf05270 */
[----:B------:R-:W-:Y:S05]  /*0a80*/  @!P0 EXIT ;  /* 0x000000000000894d */ /* 0x000fea0003800000 */
[----:B------:R-:W-:-:S09]  /*0a90*/  UISETP.NE.AND UP0, UPT, UR4, 0x1, UPT ;  /* 0x000000010400788c */ /* 0x000fd2000bf05270 */
[----:B------:R-:W-:Y:S05]  /*0aa0*/  BRA.U !UP0, `(.L_x_3) ;  /* 0x0000000108487547 */ /* 0x000fea000b800000 */
[----:B------:R-:W0:Y:S01]  /*0ab0*/  LDC.64 R10, c[0x0][0x388] ;  /* 0x0000e200ff0a7b82 */ /* 0x000e220000000a00 */
[C---:B------:R-:W-:Y:S02]  /*0ac0*/  IMAD R17, R4.reuse, UR16, R0 ;  /* 0x0000001004117c24 */ /* 0x040fe4000f8e0200 */
[----:B------:R-:W-:Y:S02]  /*0ad0*/  IMAD R9, R4, UR16, R15 ;  /* 0x0000001004097c24 */ /* 0x000fe4000f8e020f */
[----:B0-----:R-:W-:-:S04]  /*0ae0*/  IMAD.WIDE.U32 R12, R17, 0x4, R10 ;  /* 0x00000004110c7825 */ /* 0x001fc800078e000a */
[----:B------:R-:W-:Y:S02]  /*0af0*/  IMAD.WIDE R8, R9, 0x4, R10 ;  /* 0x0000000409087825 */ /* 0x000fe400078e020a */
[----:B------:R-:W3:Y:S04]  /*0b00*/  LDG.E R12, desc[UR14][R12.64] ;  /* 0x0000000e0c0c7981 */ /* 0x000ee8000c1e1900 */
[----:B--2---:R-:W3:Y:S01]  /*0b10*/  LDG.E R5, desc[UR14][R8.64] ;  /* 0x0000000e08057981 */ /* 0x004ee2000c1e1900 */
[----:B------:R-:W-:Y:S02]  /*0b20*/  IADD3 R17, PT, PT, R17, UR16, RZ ;  /* 0x0000001011117c10 */ /* 0x000fe4000fffe0ff */
[----:B------:R-:W-:-:S03]  /*0b30*/  MOV R19, UR16 ;  /* 0x0000001000137c02 */ /* 0x000fc60008000f00 */
[----:B------:R-:W-:-:S04]  /*0b40*/  IMAD.WIDE.U32 R10, R17, 0x4, R10 ;  /* 0x00000004110a7825 */ /* 0x000fc800078e000a */
[----:B------:R-:W-:-:S04]  /*0b50*/  IMAD.WIDE.U32 R16, R19, 0x4, R8 ;  /* 0x0000000413107825 */ /* 0x000fc800078e0008 */
[----:B---3-5:R-:W-:-:S05]  /*0b60*/  FFMA R5, R12, R5, R7 ;  /* 0x000000050c057223 */ /* 0x028fca0000000007 */
[----:B------:R0:W-:Y:S04]  /*0b70*/  STG.E desc[UR14][R2.64], R5 ;  /* 0x0000000502007986 */ /* 0x0001e8000c10190e */
[----:B------:R-:W1:Y:S04]  /*0b80*/  LDG.E R10, desc[UR14][R10.64] ;  /* 0x0000000e0a0a7981 */ /* 0x000e68000c1e1900 */
[----:B------:R-:W1:Y:S01]  /*0b90*/  LDG.E R16, desc[UR14][R16.64] ;  /* 0x0000000e10107981 */ /* 0x000e62000c1e1900 */
[----:B------:R-:W-:Y:S01]  /*0ba0*/  IADD3 R4, PT, PT, R4, 0x2, RZ ;  /* 0x0000000204047810 */ /* 0x000fe20007ffe0ff */
[----:B-1----:R-:W-:-:S05]  /*0bb0*/  FFMA R7, R10, R16, R5 ;  /* 0x000000100a077223 */ /* 0x002fca0000000005 */
[----:B------:R0:W-:Y:S02]  /*0bc0*/  STG.E desc[UR14][R2.64], R7 ;  /* 0x0000000702007986 */ /* 0x0001e4000c10190e */
.L_x_3:
[----:B------:R-:W-:-:S04]  /*0bd0*/  ULOP3.LUT UR4, UR16, 0x1, URZ, 0xc0, !UPT ;  /* 0x0000000110047892 */ /* 0x000fc8000f8ec0ff */
[----:B------:R-:W-:-:S06]  /*0be0*/  UISETP.NE.U32.AND UP0, UPT, UR4, 0x1, UPT ;  /* 0x000000010400788c */ /* 0x000fcc000bf05070 */
[----:B------:R-:W-:-:S13]  /*0bf0*/  PLOP3.LUT P0, PT, PT, PT, UP0, 0x80, 0x8 ;  /* 0x000000000008781c */ /* 0x000fda0003f0f008 */
[----:B------:R-:W-:Y:S05]  /*0c00*/  @P0 EXIT ;  /* 0x000000000000094d */ /* 0x000fea0003800000 */
[----:B------:R-:W3:Y:S01]  /*0c10*/  LDC.64 R8, c[0x0][0x388] ;  /* 0x0000e200ff087b82 */ /* 0x000ee20000000a00 */
[C---:B0-2---:R-:W-:Y:S02]  /*0c20*/  IMAD R5, R4.reuse, UR16, R0 ;  /* 0x0000001004057c24 */ /* 0x045fe4000f8e0200 */
[----:B------:R-:W-:Y:S02]  /*0c30*/  IMAD R15, R4, UR16, R15 ;  /* 0x00000010040f7c24 */ /* 0x000fe4000f8e020f */
[----:B---3--:R-:W-:-:S04]  /*0c40*/  IMAD.WIDE.U32 R4, R5, 0x4, R8 ;  /* 0x0000000405047825 */ /* 0x008fc800078e0008 */
[----:B------:R-:W-:Y:S02]  /*0c50*/  IMAD.WIDE R8, R15, 0x4, R8 ;  /* 0x000000040f087825 */ /* 0x000fe400078e0208 */
[----:B------:R-:W1:Y:S04]  /*0c60*/  LDG.E R4, desc[UR14][R4.64] ;  /* 0x0000000e04047981 */ /* 0x000e68000c1e1900 */
[----:B------:R-:W1:Y:S02]  /*0c70*/  LDG.E R8, desc[UR14][R8.64] ;  /* 0x0000000e08087981 */ /* 0x000e64000c1e1900 */
[----:B-1---5:R-:W-:-:S05]  /*0c80*/  FFMA R7, R4, R8, R7 ;  /* 0x0000000804077223 */ /* 0x022fca0000000007 */
[----:B------:R-:W-:Y:S01]  /*0c90*/  STG.E desc[UR14][R2.64], R7 ;  /* 0x0000000702007986 */ /* 0x000fe2000c10190e */
[----:B------:R-:W-:Y:S05]  /*0ca0*/  EXIT ;  /* 0x000000000000794d */ /* 0x000fea0003800000 */
.L_x_4:
[----:B------:R-:W-:-:S00]  /*0cb0*/  BRA `(.L_x_4) ;  /* 0xfffffffc00fc7947 */ /* 0x000fc0000383ffff */
[----:B------:R-:W-:-:S00]  /*0cc0*/  NOP ;  /* 0x0000000000007918 */ /* 0x000fc00000000000 */
        /* <DEDUP_REMOVED lines=11> */
.L_x_5:


//--------------------- .nv.shared.reserved.0     --------------------------
	.section	.nv.shared.reserved.0,"aw",@nobits
	.weak		__nv_reservedSMEM_offset_0_alias
	.size		__nv_reservedSMEM_offset_0_alias, 0, 64
	.other		__nv_reservedSMEM_offset_0_alias,@"STO_CUDA_RESERVED_SHARED STV_DEFAULT"
__nv_reservedSMEM_offset_0_alias:
	.zero		0
	.zero		64


//--------------------- .nv.constant0._Z17doMatrixOperationPfS_i --------------------------
	.section	.nv.constant0._Z17doMatrixOperationPfS_i,"a",@progbits
	.sectionflags	@""
	.align	4
.nv.constant0._Z17doMatrixOperationPfS_i:
	.zero		916


//--------------------- SYMBOLS --------------------------

	.type		.nv.reservedSmem.offset0,@object
	.size		.nv.reservedSmem.offset0,0x4
